//
// Generated by NVIDIA NVVM Compiler
//
// Compiler Build ID: CL-36424714
// Cuda compilation tools, release 13.0, V13.0.88
// Based on NVVM 20.0.0
//

.version 9.0
.target sm_100
.address_size 64

	// .globl	_Z11matmulNaivePKfS0_Pfiii

.visible .entry _Z11matmulNaivePKfS0_Pfiii(
	.param .u64 .ptr .align 1 _Z11matmulNaivePKfS0_Pfiii_param_0,
	.param .u64 .ptr .align 1 _Z11matmulNaivePKfS0_Pfiii_param_1,
	.param .u64 .ptr .align 1 _Z11matmulNaivePKfS0_Pfiii_param_2,
	.param .u32 _Z11matmulNaivePKfS0_Pfiii_param_3,
	.param .u32 _Z11matmulNaivePKfS0_Pfiii_param_4,
	.param .u32 _Z11matmulNaivePKfS0_Pfiii_param_5
)
{
	.reg .pred 	%p<13>;
	.reg .b32 	%r<41>;
	.reg .b32 	%f<68>;
	.reg .b64 	%rd<53>;

	ld.param.u64 	%rd7, [_Z11matmulNaivePKfS0_Pfiii_param_0];
	ld.param.u64 	%rd8, [_Z11matmulNaivePKfS0_Pfiii_param_1];
	ld.param.u64 	%rd6, [_Z11matmulNaivePKfS0_Pfiii_param_2];
	ld.param.u32 	%r20, [_Z11matmulNaivePKfS0_Pfiii_param_3];
	ld.param.u32 	%r18, [_Z11matmulNaivePKfS0_Pfiii_param_4];
	ld.param.u32 	%r19, [_Z11matmulNaivePKfS0_Pfiii_param_5];
	cvta.to.global.u64 	%rd1, %rd8;
	cvta.to.global.u64 	%rd2, %rd7;
	mov.u32 	%r21, %ctaid.y;
	mov.u32 	%r22, %ntid.y;
	mov.u32 	%r23, %tid.y;
	mad.lo.s32 	%r1, %r21, %r22, %r23;
	mov.u32 	%r24, %ctaid.x;
	mov.u32 	%r25, %ntid.x;
	mov.u32 	%r26, %tid.x;
	mad.lo.s32 	%r2, %r24, %r25, %r26;
	setp.ge.s32 	%p1, %r1, %r20;
	setp.ge.s32 	%p2, %r2, %r19;
	or.pred  	%p3, %p1, %p2;
	@%p3 bra 	$L__BB0_14;
	setp.lt.s32 	%p4, %r18, 1;
	mov.f32 	%f67, 0f00000000;
	@%p4 bra 	$L__BB0_13;
	mul.lo.s32 	%r3, %r18, %r1;
	and.b32  	%r4, %r18, 7;
	setp.lt.u32 	%p5, %r18, 8;
	mov.f32 	%f67, 0f00000000;
	mov.b32 	%r39, 0;
	@%p5 bra 	$L__BB0_5;
	and.b32  	%r39, %r18, 2147483640;
	neg.s32 	%r37, %r39;
	shl.b32 	%r7, %r19, 3;
	mul.wide.u32 	%rd9, %r3, 4;
	add.s64 	%rd10, %rd9, %rd2;
	add.s64 	%rd52, %rd10, 16;
	mov.f32 	%f67, 0f00000000;
	mul.wide.s32 	%rd13, %r19, 4;
	mov.u32 	%r36, %r2;
$L__BB0_4:
	.pragma "nounroll";
	ld.global.f32 	%f17, [%rd52+-16];
	mul.wide.s32 	%rd11, %r36, 4;
	add.s64 	%rd12, %rd1, %rd11;
	ld.global.f32 	%f18, [%rd12];
	fma.rn.f32 	%f19, %f17, %f18, %f67;
	ld.global.f32 	%f20, [%rd52+-12];
	add.s64 	%rd14, %rd12, %rd13;
	ld.global.f32 	%f21, [%rd14];
	fma.rn.f32 	%f22, %f20, %f21, %f19;
	ld.global.f32 	%f23, [%rd52+-8];
	add.s64 	%rd15, %rd14, %rd13;
	ld.global.f32 	%f24, [%rd15];
	fma.rn.f32 	%f25, %f23, %f24, %f22;
	ld.global.f32 	%f26, [%rd52+-4];
	add.s64 	%rd16, %rd15, %rd13;
	ld.global.f32 	%f27, [%rd16];
	fma.rn.f32 	%f28, %f26, %f27, %f25;
	ld.global.f32 	%f29, [%rd52];
	add.s64 	%rd17, %rd16, %rd13;
	ld.global.f32 	%f30, [%rd17];
	fma.rn.f32 	%f31, %f29, %f30, %f28;
	ld.global.f32 	%f32, [%rd52+4];
	add.s64 	%rd18, %rd17, %rd13;
	ld.global.f32 	%f33, [%rd18];
	fma.rn.f32 	%f34, %f32, %f33, %f31;
	ld.global.f32 	%f35, [%rd52+8];
	add.s64 	%rd19, %rd18, %rd13;
	ld.global.f32 	%f36, [%rd19];
	fma.rn.f32 	%f37, %f35, %f36, %f34;
	ld.global.f32 	%f38, [%rd52+12];
	add.s64 	%rd20, %rd19, %rd13;
	ld.global.f32 	%f39, [%rd20];
	fma.rn.f32 	%f67, %f38, %f39, %f37;
	add.s32 	%r37, %r37, 8;
	add.s32 	%r36, %r36, %r7;
	add.s64 	%rd52, %rd52, 32;
	setp.ne.s32 	%p6, %r37, 0;
	@%p6 bra 	$L__BB0_4;
$L__BB0_5:
	setp.eq.s32 	%p7, %r4, 0;
	@%p7 bra 	$L__BB0_13;
	and.b32  	%r13, %r18, 3;
	setp.lt.u32 	%p8, %r4, 4;
	@%p8 bra 	$L__BB0_8;
	add.s32 	%r28, %r39, %r3;
	mul.wide.u32 	%rd21, %r28, 4;
	add.s64 	%rd22, %rd2, %rd21;
	ld.global.f32 	%f41, [%rd22];
	mad.lo.s32 	%r29, %r39, %r19, %r2;
	mul.wide.s32 	%rd23, %r29, 4;
	add.s64 	%rd24, %rd1, %rd23;
	ld.global.f32 	%f42, [%rd24];
	fma.rn.f32 	%f43, %f41, %f42, %f67;
	cvt.u64.u32 	%rd25, %r3;
	cvt.u64.u32 	%rd26, %r39;
	add.s64 	%rd27, %rd26, %rd25;
	shl.b64 	%rd28, %rd27, 2;
	add.s64 	%rd29, %rd2, %rd28;
	ld.global.f32 	%f44, [%rd29+4];
	mul.wide.s32 	%rd30, %r19, 4;
	add.s64 	%rd31, %rd24, %rd30;
	ld.global.f32 	%f45, [%rd31];
	fma.rn.f32 	%f46, %f44, %f45, %f43;
	ld.global.f32 	%f47, [%rd29+8];
	add.s64 	%rd32, %rd31, %rd30;
	ld.global.f32 	%f48, [%rd32];
	fma.rn.f32 	%f49, %f47, %f48, %f46;
	ld.global.f32 	%f50, [%rd29+12];
	add.s64 	%rd33, %rd32, %rd30;
	ld.global.f32 	%f51, [%rd33];
	fma.rn.f32 	%f67, %f50, %f51, %f49;
	add.s32 	%r39, %r39, 4;
$L__BB0_8:
	setp.eq.s32 	%p9, %r13, 0;
	@%p9 bra 	$L__BB0_13;
	setp.eq.s32 	%p10, %r13, 1;
	@%p10 bra 	$L__BB0_11;
	add.s32 	%r30, %r39, %r3;
	mul.wide.u32 	%rd34, %r30, 4;
	add.s64 	%rd35, %rd2, %rd34;
	ld.global.f32 	%f53, [%rd35];
	mad.lo.s32 	%r31, %r39, %r19, %r2;
	mul.wide.s32 	%rd36, %r31, 4;
	add.s64 	%rd37, %rd1, %rd36;
	ld.global.f32 	%f54, [%rd37];
	fma.rn.f32 	%f55, %f53, %f54, %f67;
	cvt.u64.u32 	%rd38, %r3;
	cvt.u64.u32 	%rd39, %r39;
	add.s64 	%rd40, %rd39, %rd38;
	shl.b64 	%rd41, %rd40, 2;
	add.s64 	%rd42, %rd2, %rd41;
	ld.global.f32 	%f56, [%rd42+4];
	mul.wide.s32 	%rd43, %r19, 4;
	add.s64 	%rd44, %rd37, %rd43;
	ld.global.f32 	%f57, [%rd44];
	fma.rn.f32 	%f67, %f56, %f57, %f55;
	add.s32 	%r39, %r39, 2;
$L__BB0_11:
	and.b32  	%r32, %r18, 1;
	setp.eq.b32 	%p11, %r32, 1;
	not.pred 	%p12, %p11;
	@%p12 bra 	$L__BB0_13;
	add.s32 	%r33, %r39, %r3;
	mul.wide.u32 	%rd45, %r33, 4;
	add.s64 	%rd46, %rd2, %rd45;
	ld.global.f32 	%f58, [%rd46];
	mad.lo.s32 	%r34, %r39, %r19, %r2;
	mul.wide.s32 	%rd47, %r34, 4;
	add.s64 	%rd48, %rd1, %rd47;
	ld.global.f32 	%f59, [%rd48];
	fma.rn.f32 	%f67, %f58, %f59, %f67;
$L__BB0_13:
	mad.lo.s32 	%r35, %r19, %r1, %r2;
	cvta.to.global.u64 	%rd49, %rd6;
	mul.wide.s32 	%rd50, %r35, 4;
	add.s64 	%rd51, %rd49, %rd50;
	st.global.f32 	[%rd51], %f67;
$L__BB0_14:
	ret;

}


// ===== COMPILED SASS (sm_100) =====

	.target	sm_100

	.elftype	@"ET_EXEC"


//--------------------- .note.nv.tkinfo           --------------------------
	.section	.note.nv.tkinfo,"",@"SHT_NOTE"
	.sectionflags	@"SHF_NOTE_NV_TKINFO"
	.tkinfo
        /*0018*/ 	.word	0x00000002
        /*0030*/ 	.string	""
        /*0030*/ 	.string	"ptxas"
        /*0030*/ 	.string	"Cuda compilation tools, release 13.0, V13.0.88"
        /*0030*/ 	.string	"Build cuda_13.0.r13.0/compiler.36424714_0"
        /*0030*/ 	.string	"-arch sm_100 -m 64 "



//--------------------- .note.nv.cuinfo           --------------------------
	.section	.note.nv.cuinfo,"",@"SHT_NOTE"
	.sectionflags	@"SHF_NOTE_NV_CUINFO"
        /*0018*/ 	.short	0x0002
        /*001a*/ 	.short	0x0064
        /*001c*/ 	.short	0x0082
	.zero		2


//--------------------- .nv.info                  --------------------------
	.section	.nv.info,"",@"SHT_CUDA_INFO"
	.align	4


	//----- nvinfo : EIATTR_REGCOUNT
	.align		4
        /*0000*/ 	.byte	0x04, 0x2f
        /*0002*/ 	.short	(.L_1 - .L_0)
	.align		4
.L_0:
        /*0004*/ 	.word	index@(_Z11matmulNaivePKfS0_Pfiii)
        /*0008*/ 	.word	0x00000020


	//----- nvinfo : EIATTR_FRAME_SIZE
	.align		4
.L_1:
        /*000c*/ 	.byte	0x04, 0x11
        /*000e*/ 	.short	(.L_3 - .L_2)
	.align		4
.L_2:
        /*0010*/ 	.word	index@(_Z11matmulNaivePKfS0_Pfiii)
        /*0014*/ 	.word	0x00000000


	//----- nvinfo : EIATTR_MIN_STACK_SIZE
	.align		4
.L_3:
        /*0018*/ 	.byte	0x04, 0x12
        /*001a*/ 	.short	(.L_5 - .L_4)
	.align		4
.L_4:
        /*001c*/ 	.word	index@(_Z11matmulNaivePKfS0_Pfiii)
        /*0020*/ 	.word	0x00000000
.L_5:


//--------------------- .nv.compat                --------------------------
	.section	.nv.compat,"",@"SHT_CUDA_COMPAT_INFO"
	.align	4
        /*0000*/ 	.byte	0x02, 0x09, 0x00, 0x00, 0x02, 0x02, 0x01, 0x00, 0x02, 0x05, 0x05, 0x00, 0x03, 0x07, 0x01, 0x01
        /*0010*/ 	.byte	0x02, 0x03, 0x00, 0x00, 0x02, 0x06, 0x01, 0x00, 0x04, 0x0b, 0x08, 0x00, 0x09, 0x00, 0x00, 0x00
        /*0020*/ 	.byte	0x00, 0x00, 0x00, 0x00


//--------------------- .nv.info._Z11matmulNaivePKfS0_Pfiii --------------------------
	.section	.nv.info._Z11matmulNaivePKfS0_Pfiii,"",@"SHT_CUDA_INFO"
	.sectionflags	@""
	.align	4


	//----- nvinfo : EIATTR_CUDA_API_VERSION
	.align		4
        /*0000*/ 	.byte	0x04, 0x37
        /*0002*/ 	.short	(.L_7 - .L_6)
.L_6:
        /*0004*/ 	.word	0x00000082


	//----- nvinfo : EIATTR_KPARAM_INFO
	.align		4
.L_7:
        /*0008*/ 	.byte	0x04, 0x17
        /*000a*/ 	.short	(.L_9 - .L_8)
.L_8:
        /*000c*/ 	.word	0x00000000
        /*0010*/ 	.short	0x0005
        /*0012*/ 	.short	0x0020
        /*0014*/ 	.byte	0x00, 0xf0, 0x11, 0x00


	//----- nvinfo : EIATTR_KPARAM_INFO
	.align		4
.L_9:
        /*0018*/ 	.byte	0x04, 0x17
        /*001a*/ 	.short	(.L_11 - .L_10)
.L_10:
        /*001c*/ 	.word	0x00000000
        /*0020*/ 	.short	0x0004
        /*0022*/ 	.short	0x001c
        /*0024*/ 	.byte	0x00, 0xf0, 0x11, 0x00


	//----- nvinfo : EIATTR_KPARAM_INFO
	.align		4
.L_11:
        /*0028*/ 	.byte	0x04, 0x17
        /*002a*/ 	.short	(.L_13 - .L_12)
.L_12:
        /*002c*/ 	.word	0x00000000
        /*0030*/ 	.short	0x0003
        /*0032*/ 	.short	0x0018
        /*0034*/ 	.byte	0x00, 0xf0, 0x11, 0x00


	//----- nvinfo : EIATTR_KPARAM_INFO
	.align		4
.L_13:
        /*0038*/ 	.byte	0x04, 0x17
        /*003a*/ 	.short	(.L_15 - .L_14)
.L_14:
        /*003c*/ 	.word	0x00000000
        /*0040*/ 	.short	0x0002
        /*0042*/ 	.short	0x0010
        /*0044*/ 	.byte	0x00, 0xf5, 0x21, 0x00


	//----- nvinfo : EIATTR_KPARAM_INFO
	.align		4
.L_15:
        /*0048*/ 	.byte	0x04, 0x17
        /*004a*/ 	.short	(.L_17 - .L_16)
.L_16:
        /*004c*/ 	.word	0x00000000
        /*0050*/ 	.short	0x0001
        /*0052*/ 	.short	0x0008
        /*0054*/ 	.byte	0x00, 0xf5, 0x21, 0x00


	//----- nvinfo : EIATTR_KPARAM_INFO
	.align		4
.L_17:
        /*0058*/ 	.byte	0x04, 0x17
        /*005a*/ 	.short	(.L_19 - .L_18)
.L_18:
        /*005c*/ 	.word	0x00000000
        /*0060*/ 	.short	0x0000
        /*0062*/ 	.short	0x0000
        /*0064*/ 	.byte	0x00, 0xf5, 0x21, 0x00


	//----- nvinfo : EIATTR_SPARSE_MMA_MASK
	.align		4
.L_19:
        /*0068*/ 	.byte	0x03, 0x50
        /*006a*/ 	.short	0x0000


	//----- nvinfo : EIATTR_MAXREG_COUNT
	.align		4
        /*006c*/ 	.byte	0x03, 0x1b
        /*006e*/ 	.short	0x00ff


	//----- nvinfo : EIATTR_MERCURY_ISA_VERSION
	.align		4
        /*0070*/ 	.byte	0x03, 0x5f
        /*0072*/ 	.short	0x0101


	//----- nvinfo : EIATTR_VRC_CTA_INIT_COUNT
	.align		4
        /*0074*/ 	.byte	0x02, 0x4a
	.zero		1
	.zero		1


	//----- nvinfo : EIATTR_EXIT_INSTR_OFFSETS
	.align		4
        /*0078*/ 	.byte	0x04, 0x1c
        /*007a*/ 	.short	(.L_21 - .L_20)


	//   ....[0]....
.L_20:
        /*007c*/ 	.word	0x000000d0


	//   ....[1]....
        /*0080*/ 	.word	0x000008f0


	//----- nvinfo : EIATTR_CBANK_PARAM_SIZE
	.align		4
.L_21:
        /*0084*/ 	.byte	0x03, 0x19
        /*0086*/ 	.short	0x0024


	//----- nvinfo : EIATTR_PARAM_CBANK
	.align		4
        /*0088*/ 	.byte	0x04, 0x0a
        /*008a*/ 	.short	(.L_23 - .L_22)
	.align		4
.L_22:
        /*008c*/ 	.word	index@(.nv.constant0._Z11matmulNaivePKfS0_Pfiii)
        /*0090*/ 	.short	0x0380
        /*0092*/ 	.short	0x0024


	//----- nvinfo : EIATTR_SW_WAR
	.align		4
.L_23:
        /*0094*/ 	.byte	0x04, 0x36
        /*0096*/ 	.short	(.L_25 - .L_24)
.L_24:
        /*0098*/ 	.word	0x00000008
.L_25:


//--------------------- .nv.callgraph             --------------------------
	.section	.nv.callgraph,"",@"SHT_CUDA_CALLGRAPH"
	.align	4
	.sectionentsize	8
	.align		4
        /*0000*/ 	.word	0x00000000
	.align		4
        /*0004*/ 	.word	0xffffffff
	.align		4
        /*0008*/ 	.word	0x00000000
	.align		4
        /*000c*/ 	.word	0xfffffffe
	.align		4
        /*0010*/ 	.word	0x00000000
	.align		4
        /*0014*/ 	.word	0xfffffffd
	.align		4
        /*0018*/ 	.word	0x00000000
	.align		4
        /*001c*/ 	.word	0xfffffffc


//--------------------- .text._Z11matmulNaivePKfS0_Pfiii --------------------------
	.section	.text._Z11matmulNaivePKfS0_Pfiii,"ax",@progbits
	.align	128
        .global         _Z11matmulNaivePKfS0_Pfiii
        .type           _Z11matmulNaivePKfS0_Pfiii,@function
        .size           _Z11matmulNaivePKfS0_Pfiii,(.L_x_5 - _Z11matmulNaivePKfS0_Pfiii)
        .other          _Z11matmulNaivePKfS0_Pfiii,@"STO_CUDA_ENTRY STV_DEFAULT"
_Z11matmulNaivePKfS0_Pfiii:
.text._Z11matmulNaivePKfS0_Pfiii:
[----:B------:R-:W-:Y:S01]  /*0000*/  LDC R1, c[0x0][0x37c] ;  /* 0x0000df00ff017b82 */ /* 0x000fe20000000800 */
[----:B------:R-:W0:Y:S07]  /*0010*/  S2R R5, SR_TID.X ;  /* 0x0000000000057919 */ /* 0x000e2e0000002100 */
[----:B------:R-:W1:Y:S01]  /*0020*/  LDC R16, c[0x0][0x364] ;  /* 0x0000d900ff107b82 */ /* 0x000e620000000800 */
[----:B------:R-:W2:Y:S01]  /*0030*/  LDCU UR6, c[0x0][0x398] ;  /* 0x00007300ff0677ac */ /* 0x000ea20008000800 */
[----:B------:R-:W1:Y:S06]  /*0040*/  S2R R3, SR_TID.Y ;  /* 0x0000000000037919 */ /* 0x000e6c0000002200 */
[----:B------:R-:W0:Y:S08]  /*0050*/  S2UR UR5, SR_CTAID.X ;  /* 0x00000000000579c3 */ /* 0x000e300000002500 */
[----:B------:R-:W0:Y:S08]  /*0060*/  LDC R0, c[0x0][0x360] ;  /* 0x0000d800ff007b82 */ /* 0x000e300000000800 */
[----:B------:R-:W1:Y:S08]  /*0070*/  S2UR UR4, SR_CTAID.Y ;  /* 0x00000000000479c3 */ /* 0x000e700000002600 */
[----:B------:R-:W3:Y:S01]  /*0080*/  LDC R17, c[0x0][0x3a0] ;  /* 0x0000e800ff117b82 */ /* 0x000ee20000000800 */
[----:B0-----:R-:W-:-:S02]  /*0090*/  IMAD R0, R0, UR5, R5 ;  /* 0x0000000500007c24 */ /* 0x001fc4000f8e0205 */
[----:B-1----:R-:W-:-:S03]  /*00a0*/  IMAD R16, R16, UR4, R3 ;  /* 0x0000000410107c24 */ /* 0x002fc6000f8e0203 */
[----:B---3--:R-:W-:-:S04]  /*00b0*/  ISETP.GE.AND P0, PT, R0, R17, PT ;  /* 0x000000110000720c */ /* 0x008fc80003f06270 */
[----:B--2---:R-:W-:-:S13]  /*00c0*/  ISETP.GE.OR P0, PT, R16, UR6, P0 ;  /* 0x0000000610007c0c */ /* 0x004fda0008706670 */
[----:B------:R-:W-:Y:S05]  /*00d0*/  @P0 EXIT ;  /* 0x000000000000094d */ /* 0x000fea0003800000 */
[----:B------:R-:W0:Y:S01]  /*00e0*/  LDC R19, c[0x0][0x39c] ;  /* 0x0000e700ff137b82 */ /* 0x000e220000000800 */
[----:B------:R-:W1:Y:S01]  /*00f0*/  LDCU.64 UR4, c[0x0][0x358] ;  /* 0x00006b00ff0477ac */ /* 0x000e620008000a00 */
[----:B------:R-:W-:Y:S01]  /*0100*/  HFMA2 R24, -RZ, RZ, 0, 0 ;  /* 0x00000000ff187431 */ /* 0x000fe200000001ff */
[----:B0-----:R-:W-:-:S13]  /*0110*/  ISETP.GE.AND P0, PT, R19, 0x1, PT ;  /* 0x000000011300780c */ /* 0x001fda0003f06270 */
[----:B-1----:R-:W-:Y:S05]  /*0120*/  @!P0 BRA `(.L_x_0) ;  /* 0x0000000400e08947 */ /* 0x002fea0003800000 */
[C---:B------:R-:W-:Y:S01]  /*0130*/  ISETP.GE.U32.AND P1, PT, R19.reuse, 0x8, PT ;  /* 0x000000081300780c */ /* 0x040fe20003f26070 */
[----:B------:R-:W-:Y:S01]  /*0140*/  IMAD R20, R16, R19, RZ ;  /* 0x0000001310147224 */ /* 0x000fe200078e02ff */
[----:B------:R-:W-:Y:S02]  /*0150*/  LOP3.LUT R27, R19, 0x7, RZ, 0xc0, !PT ;  /* 0x00000007131b7812 */ /* 0x000fe400078ec0ff */
[----:B------:R-:W-:Y:S02]  /*0160*/  MOV R24, RZ ;  /* 0x000000ff00187202 */ /* 0x000fe40000000f00 */
[----:B------:R-:W-:Y:S02]  /*0170*/  ISETP.NE.AND P0, PT, R27, RZ, PT ;  /* 0x000000ff1b00720c */ /* 0x000fe40003f05270 */
[----:B------:R-:W-:-:S05]  /*0180*/  MOV R21, RZ ;  /* 0x000000ff00157202 */ /* 0x000fca0000000f00 */
[----:B------:R-:W-:Y:S06]  /*0190*/  @!P1 BRA `(.L_x_1) ;  /* 0x0000000000c49947 */ /* 0x000fec0003800000 */
[----:B------:R-:W0:Y:S01]  /*01a0*/  LDC.64 R2, c[0x0][0x380] ;  /* 0x0000e000ff027b82 */ /* 0x000e220000000a00 */
[----:B------:R-:W-:Y:S02]  /*01b0*/  LOP3.LUT R21, R19, 0x7ffffff8, RZ, 0xc0, !PT ;  /* 0x7ffffff813157812 */ /* 0x000fe400078ec0ff */
[----:B------:R-:W-:Y:S02]  /*01c0*/  MOV R24, RZ ;  /* 0x000000ff00187202 */ /* 0x000fe40000000f00 */
[----:B------:R-:W-:Y:S02]  /*01d0*/  MOV R18, R0 ;  /* 0x0000000000127202 */ /* 0x000fe40000000f00 */
[----:B------:R-:W-:Y:S01]  /*01e0*/  IADD3 R22, PT, PT, -R21, RZ, RZ ;  /* 0x000000ff15167210 */ /* 0x000fe20007ffe1ff */
[----:B0-----:R-:W-:-:S03]  /*01f0*/  IMAD.WIDE.U32 R2, R20, 0x4, R2 ;  /* 0x0000000414027825 */ /* 0x001fc600078e0002 */
[----:B------:R-:W-:-:S04]  /*0200*/  IADD3 R4, P1, PT, R2, 0x10, RZ ;  /* 0x0000001002047810 */ /* 0x000fc80007f3e0ff */
[----:B------:R-:W-:-:S09]  /*0210*/  IADD3.X R5, PT, PT, RZ, R3, RZ, P1, !PT ;  /* 0x00000003ff057210 */ /* 0x000fd20000ffe4ff */
.L_x_2:
[----:B------:R-:W0:Y:S01]  /*0220*/  LDC.64 R14, c[0x0][0x388] ;  /* 0x0000e200ff0e7b82 */ /* 0x000e220000000a00 */
[----:B------:R-:W-:Y:S02]  /*0230*/  MOV R2, R4 ;  /* 0x0000000400027202 */ /* 0x000fe40000000f00 */
[----:B------:R-:W-:-:S05]  /*0240*/  MOV R3, R5 ;  /* 0x0000000500037202 */ /* 0x000fca0000000f00 */
[----:B------:R-:W2:Y:S04]  /*0250*/  LDG.E R25, desc[UR4][R2.64+-0x10] ;  /* 0xfffff00402197981 */ /* 0x000ea8000c1e1900 */
[----:B------:R-:W3:Y:S04]  /*0260*/  LDG.E R23, desc[UR4][R2.64+-0xc] ;  /* 0xfffff40402177981 */ /* 0x000ee8000c1e1900 */
[----:B------:R-:W4:Y:S04]  /*0270*/  LDG.E R29, desc[UR4][R2.64+-0x8] ;  /* 0xfffff804021d7981 */ /* 0x000f28000c1e1900 */
[----:B------:R-:W5:Y:S01]  /*0280*/  LDG.E R28, desc[UR4][R2.64+-0x4] ;  /* 0xfffffc04021c7981 */ /* 0x000f62000c1e1900 */
[----:B0-----:R-:W-:-:S05]  /*0290*/  IMAD.WIDE R14, R18, 0x4, R14 ;  /* 0x00000004120e7825 */ /* 0x001fca00078e020e */
[----:B------:R0:W2:Y:S01]  /*02a0*/  LDG.E R26, desc[UR4][R14.64] ;  /* 0x000000040e1a7981 */ /* 0x0000a2000c1e1900 */
[----:B------:R-:W-:-:S04]  /*02b0*/  IMAD.WIDE R12, R17, 0x4, R14 ;  /* 0x00000004110c7825 */ /* 0x000fc800078e020e */
[C---:B------:R-:W-:Y:S02]  /*02c0*/  IMAD.WIDE R4, R17.reuse, 0x4, R12 ;  /* 0x0000000411047825 */ /* 0x040fe400078e020c */
[----:B------:R-:W3:Y:S02]  /*02d0*/  LDG.E R12, desc[UR4][R12.64] ;  /* 0x000000040c0c7981 */ /* 0x000ee4000c1e1900 */
[C---:B------:R-:W-:Y:S02]  /*02e0*/  IMAD.WIDE R8, R17.reuse, 0x4, R4 ;  /* 0x0000000411087825 */ /* 0x040fe400078e0204 */
[----:B------:R-:W4:Y:S02]  /*02f0*/  LDG.E R4, desc[UR4][R4.64] ;  /* 0x0000000404047981 */ /* 0x000f24000c1e1900 */
[C---:B------:R-:W-:Y:S02]  /*0300*/  IMAD.WIDE R6, R17.reuse, 0x4, R8 ;  /* 0x0000000411067825 */ /* 0x040fe400078e0208 */
[----:B------:R-:W5:Y:S02]  /*0310*/  LDG.E R8, desc[UR4][R8.64] ;  /* 0x0000000408087981 */ /* 0x000f64000c1e1900 */
[----:B------:R-:W-:-:S02]  /*0320*/  IMAD.WIDE R10, R17, 0x4, R6 ;  /* 0x00000004110a7825 */ /* 0x000fc400078e0206 */
[----:B------:R-:W5:Y:S04]  /*0330*/  LDG.E R5, desc[UR4][R2.64] ;  /* 0x0000000402057981 */ /* 0x000f68000c1e1900 */
[----:B------:R-:W5:Y:S01]  /*0340*/  LDG.E R6, desc[UR4][R6.64] ;  /* 0x0000000406067981 */ /* 0x000f62000c1e1900 */
[----:B0-----:R-:W-:-:S03]  /*0350*/  IMAD.WIDE R14, R17, 0x4, R10 ;  /* 0x00000004110e7825 */ /* 0x001fc600078e020a */
[----:B------:R-:W5:Y:S04]  /*0360*/  LDG.E R10, desc[UR4][R10.64] ;  /* 0x000000040a0a7981 */ /* 0x000f68000c1e1900 */
[----:B------:R-:W5:Y:S04]  /*0370*/  LDG.E R13, desc[UR4][R14.64] ;  /* 0x000000040e0d7981 */ /* 0x000f68000c1e1900 */
[----:B------:R-:W5:Y:S04]  /*0380*/  LDG.E R7, desc[UR4][R2.64+0x4] ;  /* 0x0000040402077981 */ /* 0x000f68000c1e1900 */
[----:B------:R-:W5:Y:S01]  /*0390*/  LDG.E R9, desc[UR4][R2.64+0xc] ;  /* 0x00000c0402097981 */ /* 0x000f62000c1e1900 */
[----:B--2---:R-:W-:Y:S01]  /*03a0*/  FFMA R26, R25, R26, R24 ;  /* 0x0000001a191a7223 */ /* 0x004fe20000000018 */
[----:B------:R-:W-:-:S02]  /*03b0*/  IMAD.WIDE R24, R17, 0x4, R14 ;  /* 0x0000000411187825 */ /* 0x000fc400078e020e */
[----:B------:R-:W2:Y:S04]  /*03c0*/  LDG.E R14, desc[UR4][R2.64+0x8] ;  /* 0x00000804020e7981 */ /* 0x000ea8000c1e1900 */
[----:B------:R-:W2:Y:S01]  /*03d0*/  LDG.E R24, desc[UR4][R24.64] ;  /* 0x0000000418187981 */ /* 0x000ea2000c1e1900 */
[----:B---3--:R-:W-:Y:S01]  /*03e0*/  FFMA R12, R23, R12, R26 ;  /* 0x0000000c170c7223 */ /* 0x008fe2000000001a */
[----:B------:R-:W-:-:S03]  /*03f0*/  IADD3 R22, PT, PT, R22, 0x8, RZ ;  /* 0x0000000816167810 */ /* 0x000fc60007ffe0ff */
[----:B----4-:R-:W-:Y:S01]  /*0400*/  FFMA R29, R29, R4, R12 ;  /* 0x000000041d1d7223 */ /* 0x010fe2000000000c */
[----:B------:R-:W-:-:S03]  /*0410*/  ISETP.NE.AND P1, PT, R22, RZ, PT ;  /* 0x000000ff1600720c */ /* 0x000fc60003f25270 */
[----:B-----5:R-:W-:Y:S01]  /*0420*/  FFMA R8, R28, R8, R29 ;  /* 0x000000081c087223 */ /* 0x020fe2000000001d */
[----:B------:R-:W-:-:S03]  /*0430*/  IADD3 R4, P2, PT, R2, 0x20, RZ ;  /* 0x0000002002047810 */ /* 0x000fc60007f5e0ff */
[----:B------:R-:W-:Y:S01]  /*0440*/  FFMA R6, R5, R6, R8 ;  /* 0x0000000605067223 */ /* 0x000fe20000000008 */
[----:B------:R-:W-:Y:S02]  /*0450*/  IADD3.X R5, PT, PT, RZ, R3, RZ, P2, !PT ;  /* 0x00000003ff057210 */ /* 0x000fe400017fe4ff */
[----:B------:R-:W-:Y:S01]  /*0460*/  LEA R18, R17, R18, 0x3 ;  /* 0x0000001211127211 */ /* 0x000fe200078e18ff */
[----:B------:R-:W-:-:S04]  /*0470*/  FFMA R7, R7, R10, R6 ;  /* 0x0000000a07077223 */ /* 0x000fc80000000006 */
[----:B--2---:R-:W-:-:S04]  /*0480*/  FFMA R14, R14, R13, R7 ;  /* 0x0000000d0e0e7223 */ /* 0x004fc80000000007 */
[----:B------:R-:W-:Y:S01]  /*0490*/  FFMA R24, R9, R24, R14 ;  /* 0x0000001809187223 */ /* 0x000fe2000000000e */
[----:B------:R-:W-:Y:S06]  /*04a0*/  @P1 BRA `(.L_x_2) ;  /* 0xfffffffc005c1947 */ /* 0x000fec000383ffff */
.L_x_1:
[----:B------:R-:W-:Y:S05]  /*04b0*/  @!P0 BRA `(.L_x_0) ;  /* 0x0000000000fc8947 */ /* 0x000fea0003800000 */
[----:B------:R-:W-:Y:S02]  /*04c0*/  ISETP.GE.U32.AND P1, PT, R27, 0x4, PT ;  /* 0x000000041b00780c */ /* 0x000fe40003f26070 */
[----:B------:R-:W-:-:S04]  /*04d0*/  LOP3.LUT R14, R19, 0x3, RZ, 0xc0, !PT ;  /* 0x00000003130e7812 */ /* 0x000fc800078ec0ff */
[----:B------:R-:W-:-:S07]  /*04e0*/  ISETP.NE.AND P0, PT, R14, RZ, PT ;  /* 0x000000ff0e00720c */ /* 0x000fce0003f05270 */
[----:B------:R-:W-:Y:S06]  /*04f0*/  @!P1 BRA `(.L_x_3) ;  /* 0x00000000006c9947 */ /* 0x000fec0003800000 */
[----:B------:R-:W0:Y:S01]  /*0500*/  LDC.64 R4, c[0x0][0x388] ;  /* 0x0000e200ff047b82 */ /* 0x000e220000000a00 */
[----:B------:R-:W1:Y:S01]  /*0510*/  LDCU.64 UR6, c[0x0][0x380] ;  /* 0x00007000ff0677ac */ /* 0x000e620008000a00 */
[----:B------:R-:W-:Y:S01]  /*0520*/  IMAD R7, R21, R17, R0 ;  /* 0x0000001115077224 */ /* 0x000fe200078e0200 */
[CC--:B------:R-:W-:Y:S02]  /*0530*/  IADD3 R3, PT, PT, R20.reuse, R21.reuse, RZ ;  /* 0x0000001514037210 */ /* 0x0c0fe40007ffe0ff */
[----:B------:R-:W-:-:S03]  /*0540*/  IADD3 R8, P1, PT, R20, R21, RZ ;  /* 0x0000001514087210 */ /* 0x000fc60007f3e0ff */
[----:B------:R-:W2:Y:S01]  /*0550*/  LDC.64 R12, c[0x0][0x380] ;  /* 0x0000e000ff0c7b82 */ /* 0x000ea20000000a00 */
[----:B0-----:R-:W-:-:S04]  /*0560*/  IMAD.WIDE R4, R7, 0x4, R4 ;  /* 0x0000000407047825 */ /* 0x001fc800078e0204 */
[----:B------:R-:W-:Y:S02]  /*0570*/  IMAD.WIDE R6, R17, 0x4, R4 ;  /* 0x0000000411067825 */ /* 0x000fe400078e0204 */
[----:B------:R-:W3:Y:S02]  /*0580*/  LDG.E R4, desc[UR4][R4.64] ;  /* 0x0000000404047981 */ /* 0x000ee4000c1e1900 */
[----:B--2---:R-:W-:Y:S01]  /*0590*/  IMAD.WIDE.U32 R12, R3, 0x4, R12 ;  /* 0x00000004030c7825 */ /* 0x004fe200078e000c */
[----:B------:R-:W-:Y:S02]  /*05a0*/  IADD3.X R3, PT, PT, RZ, RZ, RZ, P1, !PT ;  /* 0x000000ffff037210 */ /* 0x000fe40000ffe4ff */
[----:B-1----:R-:W-:-:S03]  /*05b0*/  LEA R2, P1, R8, UR6, 0x2 ;  /* 0x0000000608027c11 */ /* 0x002fc6000f8210ff */
[----:B------:R-:W3:Y:S01]  /*05c0*/  LDG.E R13, desc[UR4][R12.64] ;  /* 0x000000040c0d7981 */ /* 0x000ee2000c1e1900 */
[----:B------:R-:W-:Y:S01]  /*05d0*/  LEA.HI.X R3, R8, UR7, R3, 0x2, P1 ;  /* 0x0000000708037c11 */ /* 0x000fe200088f1403 */
[C---:B------:R-:W-:Y:S02]  /*05e0*/  IMAD.WIDE R8, R17.reuse, 0x4, R6 ;  /* 0x0000000411087825 */ /* 0x040fe400078e0206 */
[----:B------:R-:W2:Y:S04]  /*05f0*/  LDG.E R6, desc[UR4][R6.64] ;  /* 0x0000000406067981 */ /* 0x000ea8000c1e1900 */
[----:B------:R-:W2:Y:S01]  /*0600*/  LDG.E R15, desc[UR4][R2.64+0x4] ;  /* 0x00000404020f7981 */ /* 0x000ea2000c1e1900 */
[----:B------:R-:W-:-:S03]  /*0610*/  IMAD.WIDE R10, R17, 0x4, R8 ;  /* 0x00000004110a7825 */ /* 0x000fc600078e0208 */
[----:B------:R-:W4:Y:S04]  /*0620*/  LDG.E R22, desc[UR4][R8.64] ;  /* 0x0000000408167981 */ /* 0x000f28000c1e1900 */
[----:B------:R-:W4:Y:S04]  /*0630*/  LDG.E R18, desc[UR4][R2.64+0x8] ;  /* 0x0000080402127981 */ /* 0x000f28000c1e1900 */
[----:B------:R-:W5:Y:S04]  /*0640*/  LDG.E R26, desc[UR4][R2.64+0xc] ;  /* 0x00000c04021a7981 */ /* 0x000f68000c1e1900 */
[----:B------:R-:W5:Y:S01]  /*0650*/  LDG.E R10, desc[UR4][R10.64] ;  /* 0x000000040a0a7981 */ /* 0x000f62000c1e1900 */
[----:B------:R-:W-:Y:S01]  /*0660*/  IADD3 R21, PT, PT, R21, 0x4, RZ ;  /* 0x0000000415157810 */ /* 0x000fe20007ffe0ff */
[----:B---3--:R-:W-:-:S04]  /*0670*/  FFMA R24, R13, R4, R24 ;  /* 0x000000040d187223 */ /* 0x008fc80000000018 */
[----:B--2---:R-:W-:-:S04]  /*0680*/  FFMA R15, R15, R6, R24 ;  /* 0x000000060f0f7223 */ /* 0x004fc80000000018 */
[----:B----4-:R-:W-:-:S04]  /*0690*/  FFMA R15, R18, R22, R15 ;  /* 0x00000016120f7223 */ /* 0x010fc8000000000f */
[----:B-----5:R-:W-:-:S07]  /*06a0*/  FFMA R24, R26, R10, R15 ;  /* 0x0000000a1a187223 */ /* 0x020fce000000000f */
.L_x_3:
[----:B------:R-:W-:Y:S05]  /*06b0*/  @!P0 BRA `(.L_x_0) ;  /* 0x00000000007c8947 */ /* 0x000fea0003800000 */
[----:B------:R-:W-:Y:S01]  /*06c0*/  ISETP.NE.AND P1, PT, R14, 0x1, PT ;  /* 0x000000010e00780c */ /* 0x000fe20003f25270 */
[----:B------:R-:W0:Y:S01]  /*06d0*/  LDC.64 R10, c[0x0][0x380] ;  /* 0x0000e000ff0a7b82 */ /* 0x000e220000000a00 */
[----:B------:R-:W-:-:S04]  /*06e0*/  LOP3.LUT R19, R19, 0x1, RZ, 0xc0, !PT ;  /* 0x0000000113137812 */ /* 0x000fc800078ec0ff */
[----:B------:R-:W-:-:S03]  /*06f0*/  ISETP.NE.U32.AND P0, PT, R19, 0x1, PT ;  /* 0x000000011300780c */ /* 0x000fc60003f05070 */
[----:B------:R-:W1:Y:S04]  /*0700*/  LDC.64 R8, c[0x0][0x388] ;  /* 0x0000e200ff087b82 */ /* 0x000e680000000a00 */
[CC--:B------:R-:W-:Y:S02]  /*0710*/  @P1 IADD3 R13, PT, PT, R20.reuse, R21.reuse, RZ ;  /* 0x00000015140d1210 */ /* 0x0c0fe40007ffe0ff */
[----:B------:R-:W-:Y:S02]  /*0720*/  @P1 IADD3 R12, P2, PT, R20, R21, RZ ;  /* 0x00000015140c1210 */ /* 0x000fe40007f5e0ff */
[----:B------:R-:W2:Y:S02]  /*0730*/  @P1 LDC.64 R2, c[0x0][0x380] ;  /* 0x0000e000ff021b82 */ /* 0x000ea40000000a00 */
[----:B------:R-:W-:-:S06]  /*0740*/  @P1 IADD3.X R14, PT, PT, RZ, RZ, RZ, P2, !PT ;  /* 0x000000ffff0e1210 */ /* 0x000fcc00017fe4ff */
[----:B------:R-:W3:Y:S01]  /*0750*/  LDC.64 R4, c[0x0][0x380] ;  /* 0x0000e000ff047b82 */ /* 0x000ee20000000a00 */
[----:B0-----:R-:W-:-:S04]  /*0760*/  @P1 IMAD.WIDE.U32 R10, R13, 0x4, R10 ;  /* 0x000000040d0a1825 */ /* 0x001fc800078e000a */
[C---:B------:R-:W-:Y:S01]  /*0770*/  @P1 IMAD R13, R21.reuse, R17, R0 ;  /* 0x00000011150d1224 */ /* 0x040fe200078e0200 */
[----:B------:R-:W-:Y:S01]  /*0780*/  @P1 IADD3 R21, PT, PT, R21, 0x2, RZ ;  /* 0x0000000215151810 */ /* 0x000fe20007ffe0ff */
[----:B------:R-:W4:Y:S01]  /*0790*/  @P1 LDG.E R11, desc[UR4][R10.64] ;  /* 0x000000040a0b1981 */ /* 0x000f22000c1e1900 */
[----:B------:R-:W0:Y:S01]  /*07a0*/  LDC.64 R6, c[0x0][0x388] ;  /* 0x0000e200ff067b82 */ /* 0x000e220000000a00 */
[----:B-1----:R-:W-:Y:S01]  /*07b0*/  @P1 IMAD.WIDE R8, R13, 0x4, R8 ;  /* 0x000000040d081825 */ /* 0x002fe200078e0208 */
[----:B------:R-:W-:Y:S02]  /*07c0*/  @!P0 IADD3 R15, PT, PT, R20, R21, RZ ;  /* 0x00000015140f8210 */ /* 0x000fe40007ffe0ff */
[----:B--2---:R-:W-:Y:S01]  /*07d0*/  @P1 LEA R2, P2, R12, R2, 0x2 ;  /* 0x000000020c021211 */ /* 0x004fe200078410ff */
[----:B------:R-:W-:-:S03]  /*07e0*/  @!P0 IMAD R21, R21, R17, R0 ;  /* 0x0000001115158224 */ /* 0x000fc600078e0200 */
[----:B------:R-:W-:Y:S01]  /*07f0*/  @P1 LEA.HI.X R3, R12, R3, R14, 0x2, P2 ;  /* 0x000000030c031211 */ /* 0x000fe200010f140e */
[----:B------:R-:W-:Y:S01]  /*0800*/  @P1 IMAD.WIDE R12, R17, 0x4, R8 ;  /* 0x00000004110c1825 */ /* 0x000fe200078e0208 */
[----:B------:R-:W4:Y:S03]  /*0810*/  @P1 LDG.E R14, desc[UR4][R8.64] ;  /* 0x00000004080e1981 */ /* 0x000f26000c1e1900 */
[----:B---3--:R-:W-:Y:S01]  /*0820*/  @!P0 IMAD.WIDE.U32 R4, R15, 0x4, R4 ;  /* 0x000000040f048825 */ /* 0x008fe200078e0004 */
[----:B------:R-:W2:Y:S04]  /*0830*/  @P1 LDG.E R2, desc[UR4][R2.64+0x4] ;  /* 0x0000040402021981 */ /* 0x000ea8000c1e1900 */
[----:B------:R-:W2:Y:S01]  /*0840*/  @P1 LDG.E R12, desc[UR4][R12.64] ;  /* 0x000000040c0c1981 */ /* 0x000ea2000c1e1900 */
[----:B0-----:R-:W-:-:S03]  /*0850*/  @!P0 IMAD.WIDE R6, R21, 0x4, R6 ;  /* 0x0000000415068825 */ /* 0x001fc600078e0206 */
[----:B------:R-:W3:Y:S04]  /*0860*/  @!P0 LDG.E R5, desc[UR4][R4.64] ;  /* 0x0000000404058981 */ /* 0x000ee8000c1e1900 */
[----:B------:R-:W3:Y:S01]  /*0870*/  @!P0 LDG.E R6, desc[UR4][R6.64] ;  /* 0x0000000406068981 */ /* 0x000ee2000c1e1900 */
[----:B----4-:R-:W-:-:S04]  /*0880*/  @P1 FFMA R11, R11, R14, R24 ;  /* 0x0000000e0b0b1223 */ /* 0x010fc80000000018 */
[----:B--2---:R-:W-:-:S04]  /*0890*/  @P1 FFMA R24, R2, R12, R11 ;  /* 0x0000000c02181223 */ /* 0x004fc8000000000b */
[----:B---3--:R-:W-:-:S07]  /*08a0*/  @!P0 FFMA R24, R5, R6, R24 ;  /* 0x0000000605188223 */ /* 0x008fce0000000018 */
.L_x_0:
[----:B------:R-:W0:Y:S01]  /*08b0*/  LDC.64 R2, c[0x0][0x390] ;  /* 0x0000e400ff027b82 */ /* 0x000e220000000a00 */
[----:B------:R-:W-:-:S04]  /*08c0*/  IMAD R17, R16, R17, R0 ;  /* 0x0000001110117224 */ /* 0x000fc800078e0200 */
[----:B0-----:R-:W-:-:S05]  /*08d0*/  IMAD.WIDE R2, R17, 0x4, R2 ;  /* 0x0000000411027825 */ /* 0x001fca00078e0202 */
[----:B------:R-:W-:Y:S01]  /*08e0*/  STG.E desc[UR4][R2.64], R24 ;  /* 0x0000001802007986 */ /* 0x000fe2000c101904 */
[----:B------:R-:W-:Y:S05]  /*08f0*/  EXIT ;  /* 0x000000000000794d */ /* 0x000fea0003800000 */
.L_x_4:
[----:B------:R-:W-:-:S00]  /*0900*/  BRA `(.L_x_4) ;  /* 0xfffffffc00fc7947 */ /* 0x000fc0000383ffff */
[----:B------:R-:W-:-:S00]  /*0910*/  NOP ;  /* 0x0000000000007918 */ /* 0x000fc00000000000 */
        /* <DEDUP_REMOVED lines=14> */
.L_x_5:


//--------------------- .nv.shared.reserved.0     --------------------------
	.section	.nv.shared.reserved.0,"aw",@nobits
	.weak		__nv_reservedSMEM_offset_0_alias
	.size		__nv_reservedSMEM_offset_0_alias, 0, 64
	.other		__nv_reservedSMEM_offset_0_alias,@"STO_CUDA_RESERVED_SHARED STV_DEFAULT"
__nv_reservedSMEM_offset_0_alias:
	.zero		0
	.zero		64


//--------------------- .nv.constant0._Z11matmulNaivePKfS0_Pfiii --------------------------
	.section	.nv.constant0._Z11matmulNaivePKfS0_Pfiii,"a",@progbits
	.sectionflags	@""
	.align	4
.nv.constant0._Z11matmulNaivePKfS0_Pfiii:
	.zero		932


//--------------------- SYMBOLS --------------------------

	.type		.nv.reservedSmem.offset0,@object
	.size		.nv.reservedSmem.offset0,0x4
